	.headerflags	@"EF_CUDA_TEXMODE_UNIFIED EF_CUDA_64BIT_ADDRESS EF_CUDA_ACCELERATORS EF_CUDA_SM90 EF_CUDA_VIRTUAL_SM(EF_CUDA_SM90)"
	.elftype	@"ET_EXEC"


//--------------------- .nv.info                  --------------------------
	.section	.nv.info,"",@"SHT_CUDA_INFO"
	.align	4


	//----- nvinfo : EIATTR_REGCOUNT
	.align		4
        /*0000*/ 	.byte	0x04, 0x2f
        /*0002*/ 	.short	(.L_1 - .L_0)
	.align		4
.L_0:
        /*0004*/ 	.word	index@(triton_poi_fused_add_9)
        /*0008*/ 	.word	0x00000012


	//----- nvinfo : EIATTR_MIN_STACK_SIZE
	.align		4
.L_1:
        /*000c*/ 	.byte	0x04, 0x12
        /*000e*/ 	.short	(.L_3 - .L_2)
	.align		4
.L_2:
        /*0010*/ 	.word	index@(triton_poi_fused_add_9)
        /*0014*/ 	.word	0x00000000


	//----- nvinfo : EIATTR_FRAME_SIZE
	.align		4
.L_3:
        /*0018*/ 	.byte	0x04, 0x11
        /*001a*/ 	.short	(.L_5 - .L_4)
	.align		4
.L_4:
        /*001c*/ 	.word	index@(triton_poi_fused_add_9)
        /*0020*/ 	.word	0x00000000


	//----- nvinfo : EIATTR_MIN_STACK_SIZE
	.align		4
.L_5:
        /*0024*/ 	.byte	0x04, 0x12
        /*0026*/ 	.short	(.L_7 - .L_6)
	.align		4
.L_6:
        /*0028*/ 	.word	index@(triton_poi_fused_add_9)
        /*002c*/ 	.word	0x00000000
.L_7:


//--------------------- .nv.info.triton_poi_fused_add_9 --------------------------
	.section	.nv.info.triton_poi_fused_add_9,"",@"SHT_CUDA_INFO"
	.sectionflags	@""
	.align	4


	//----- nvinfo : EIATTR_CUDA_API_VERSION
	.align		4
        /*0000*/ 	.byte	0x04, 0x37
        /*0002*/ 	.short	(.L_9 - .L_8)
.L_8:
        /*0004*/ 	.word	0x0000007c


	//----- nvinfo : EIATTR_KPARAM_INFO
	.align		4
.L_9:
        /*0008*/ 	.byte	0x04, 0x17
        /*000a*/ 	.short	(.L_11 - .L_10)
.L_10:
        /*000c*/ 	.word	0x00000000
        /*0010*/ 	.short	0x0003
        /*0012*/ 	.short	0x0018
        /*0014*/ 	.byte	0x00, 0xf0, 0x11, 0x00


	//----- nvinfo : EIATTR_KPARAM_INFO
	.align		4
.L_11:
        /*0018*/ 	.byte	0x04, 0x17
        /*001a*/ 	.short	(.L_13 - .L_12)
.L_12:
        /*001c*/ 	.word	0x00000000
        /*0020*/ 	.short	0x0002
        /*0022*/ 	.short	0x0010
        /*0024*/ 	.byte	0x00, 0xf4, 0x21, 0x00


	//----- nvinfo : EIATTR_KPARAM_INFO
	.align		4
.L_13:
        /*0028*/ 	.byte	0x04, 0x17
        /*002a*/ 	.short	(.L_15 - .L_14)
.L_14:
        /*002c*/ 	.word	0x00000000
        /*0030*/ 	.short	0x0001
        /*0032*/ 	.short	0x0008
        /*0034*/ 	.byte	0x00, 0xf4, 0x21, 0x00


	//----- nvinfo : EIATTR_KPARAM_INFO
	.align		4
.L_15:
        /*0038*/ 	.byte	0x04, 0x17
        /*003a*/ 	.short	(.L_17 - .L_16)
.L_16:
        /*003c*/ 	.word	0x00000000
        /*0040*/ 	.short	0x0000
        /*0042*/ 	.short	0x0000
        /*0044*/ 	.byte	0x00, 0xf4, 0x21, 0x00


	//----- nvinfo : EIATTR_SPARSE_MMA_MASK
	.align		4
.L_17:
        /*0048*/ 	.byte	0x03, 0x50
        /*004a*/ 	.short	0x0000


	//----- nvinfo : EIATTR_MAXREG_COUNT
	.align		4
        /*004c*/ 	.byte	0x03, 0x1b
        /*004e*/ 	.short	0x00ff


	//----- nvinfo : EIATTR_EXIT_INSTR_OFFSETS
	.align		4
        /*0050*/ 	.byte	0x04, 0x1c
        /*0052*/ 	.short	(.L_19 - .L_18)


	//   ....[0]....
.L_18:
        /*0054*/ 	.word	0x000001d0


	//   ....[1]....
        /*0058*/ 	.word	0x000001f0


	//----- nvinfo : EIATTR_REQNTID
	.align		4
.L_19:
        /*005c*/ 	.byte	0x04, 0x10
        /*005e*/ 	.short	(.L_21 - .L_20)
.L_20:
        /*0060*/ 	.word	0x00000020
        /*0064*/ 	.word	0x00000001
        /*0068*/ 	.word	0x00000001


	//----- nvinfo : EIATTR_CBANK_PARAM_SIZE
	.align		4
.L_21:
        /*006c*/ 	.byte	0x03, 0x19
        /*006e*/ 	.short	0x001c


	//----- nvinfo : EIATTR_PARAM_CBANK
	.align		4
        /*0070*/ 	.byte	0x04, 0x0a
        /*0072*/ 	.short	(.L_23 - .L_22)
	.align		4
.L_22:
        /*0074*/ 	.word	index@(.nv.constant0.triton_poi_fused_add_9)
        /*0078*/ 	.short	0x0210
        /*007a*/ 	.short	0x001c


	//----- nvinfo : EIATTR_SW_WAR
	.align		4
.L_23:
        /*007c*/ 	.byte	0x04, 0x36
        /*007e*/ 	.short	(.L_25 - .L_24)
.L_24:
        /*0080*/ 	.word	0x00000008
.L_25:


//--------------------- .nv.callgraph             --------------------------
	.section	.nv.callgraph,"",@"SHT_CUDA_CALLGRAPH"
	.align	4
	.sectionentsize	8
	.align		4
        /*0000*/ 	.word	0x00000000
	.align		4
        /*0004*/ 	.word	0xffffffff
	.align		4
        /*0008*/ 	.word	0x00000000
	.align		4
        /*000c*/ 	.word	0xfffffffe
	.align		4
        /*0010*/ 	.word	0x00000000
	.align		4
        /*0014*/ 	.word	0xfffffffd
	.align		4
        /*0018*/ 	.word	0x00000000
	.align		4
        /*001c*/ 	.word	0xfffffffc


//--------------------- .text.triton_poi_fused_add_9 --------------------------
	.section	.text.triton_poi_fused_add_9,"ax",@progbits
	.align	128
        .global         triton_poi_fused_add_9
        .type           triton_poi_fused_add_9,@function
        .size           triton_poi_fused_add_9,(.L_x_1 - triton_poi_fused_add_9)
        .other          triton_poi_fused_add_9,@"STO_CUDA_ENTRY STV_DEFAULT"
triton_poi_fused_add_9:
.text.triton_poi_fused_add_9:
[----:B------:R-:W0:Y:S02]  /*0000*/  LDC R1, c[0x0][0x28] ;  /* 0x00000a00ff017b82 */ /* 0x000e240000000800 */
[----:B------:R-:W1:Y:S01]  /*0010*/  S2R R0, SR_TID.X ;  /* 0x0000000000007919 */ /* 0x000e620000002100 */
[----:B------:R-:W2:Y:S01]  /*0020*/  LDC.64 R6, c[0x0][0x220] ;  /* 0x00008800ff067b82 */ /* 0x000ea20000000a00 */
[----:B------:R-:W-:Y:S01]  /*0030*/  CS2R R12, SRZ ;  /* 0x00000000000c7805 */ /* 0x000fe2000001ff00 */
[----:B------:R-:W-:Y:S01]  /*0040*/  ULDC.64 UR4, c[0x0][0x208] ;  /* 0x0000820000047ab9 */ /* 0x000fe20000000a00 */
[----:B------:R-:W3:Y:S05]  /*0050*/  S2R R9, SR_CTAID.X ;  /* 0x0000000000097919 */ /* 0x000eea0000002500 */
[----:B------:R-:W4:Y:S08]  /*0060*/  LDC.64 R4, c[0x0][0x210] ;  /* 0x00008400ff047b82 */ /* 0x000f300000000a00 */
[----:B------:R-:W5:Y:S01]  /*0070*/  LDC.64 R2, c[0x0][0x218] ;  /* 0x00008600ff027b82 */ /* 0x000f620000000a00 */
[----:B-1----:R-:W-:Y:S01]  /*0080*/  IMAD.SHL.U32 R0, R0, 0x2, RZ ;  /* 0x0000000200007824 */ /* 0x002fe200078e00ff */
[----:B---3--:R-:W-:-:S04]  /*0090*/  SHF.R.S32.HI R8, RZ, 0x19, R9 ;  /* 0x00000019ff087819 */ /* 0x008fc80000011409 */
[----:B------:R-:W-:-:S04]  /*00a0*/  LOP3.LUT R0, R0, 0x3e, RZ, 0xc0, !PT ;  /* 0x0000003e00007812 */ /* 0x000fc800078ec0ff */
[----:B------:R-:W-:Y:S02]  /*00b0*/  LEA R9, R9, R0, 0x6 ;  /* 0x0000000009097211 */ /* 0x000fe400078e30ff */
[----:B------:R-:W-:Y:S02]  /*00c0*/  SGXT R0, R8, 0x1 ;  /* 0x000000010800781a */ /* 0x000fe40000000200 */
[C---:B------:R-:W-:Y:S01]  /*00d0*/  ISETP.GE.AND P0, PT, R9.reuse, 0x40, PT ;  /* 0x000000400900780c */ /* 0x040fe20003f06270 */
[----:B----4-:R-:W-:Y:S01]  /*00e0*/  IMAD.WIDE R4, R9, 0x4, R4 ;  /* 0x0000000409047825 */ /* 0x010fe200078e0204 */
[----:B------:R-:W-:-:S03]  /*00f0*/  LEA.HI R0, R0, R9, RZ, 0x2 ;  /* 0x0000000900007211 */ /* 0x000fc600078f10ff */
[----:B-----5:R-:W-:Y:S01]  /*0100*/  IMAD.WIDE R2, R9, 0x4, R2 ;  /* 0x0000000409027825 */ /* 0x020fe200078e0202 */
[----:B------:R-:W-:-:S05]  /*0110*/  LOP3.LUT R0, R0, 0xfffffffc, RZ, 0xc0, !PT ;  /* 0xfffffffc00007812 */ /* 0x000fca00078ec0ff */
[----:B------:R-:W-:-:S04]  /*0120*/  IMAD.IADD R11, R9, 0x1, -R0 ;  /* 0x00000001090b7824 */ /* 0x000fc800078e0a00 */
[----:B--2---:R-:W-:Y:S01]  /*0130*/  IMAD.WIDE R6, R11, 0x4, R6 ;  /* 0x000000040b067825 */ /* 0x004fe200078e0206 */
[----:B------:R-:W-:Y:S02]  /*0140*/  CS2R R10, SRZ ;  /* 0x00000000000a7805 */ /* 0x000fe4000001ff00 */
[----:B------:R-:W-:Y:S02]  /*0150*/  CS2R R8, SRZ ;  /* 0x0000000000087805 */ /* 0x000fe4000001ff00 */
[----:B------:R-:W2:Y:S04]  /*0160*/  @!P0 LDG.E.EL.64 R12, desc[UR4][R6.64] ;  /* 0x00000004060c8981 */ /* 0x000ea8000c2e1b00 */
[----:B------:R-:W2:Y:S04]  /*0170*/  @!P0 LDG.E.64 R10, desc[UR4][R4.64] ;  /* 0x00000004040a8981 */ /* 0x000ea8000c1e1b00 */
[----:B------:R-:W3:Y:S01]  /*0180*/  @!P0 LDG.E.64 R8, desc[UR4][R2.64] ;  /* 0x0000000402088981 */ /* 0x000ee2000c1e1b00 */
[----:B--2---:R-:W-:Y:S01]  /*0190*/  FADD R15, R12, R10 ;  /* 0x0000000a0c0f7221 */ /* 0x004fe20000000000 */
[----:B------:R-:W-:-:S03]  /*01a0*/  FADD R0, R13, R11 ;  /* 0x0000000b0d007221 */ /* 0x000fc60000000000 */
[----:B---3--:R-:W-:Y:S01]  /*01b0*/  FADD R8, R15, R8 ;  /* 0x000000080f087221 */ /* 0x008fe20000000000 */
[----:B------:R-:W-:Y:S01]  /*01c0*/  FADD R9, R0, R9 ;  /* 0x0000000900097221 */ /* 0x000fe20000000000 */
[----:B------:R-:W-:Y:S06]  /*01d0*/  @P0 EXIT ;  /* 0x000000000000094d */ /* 0x000fec0003800000 */
[----:B------:R-:W-:Y:S01]  /*01e0*/  STG.E.64 desc[UR4][R4.64], R8 ;  /* 0x0000000804007986 */ /* 0x000fe2000c101b04 */
[----:B------:R-:W-:Y:S05]  /*01f0*/  EXIT ;  /* 0x000000000000794d */ /* 0x000fea0003800000 */
.L_x_0:
[----:B------:R-:W-:-:S00]  /*0200*/  BRA `(.L_x_0) ;  /* 0xfffffffc00fc7947 */ /* 0x000fc0000383ffff */
[----:B------:R-:W-:-:S00]  /*0210*/  NOP ;  /* 0x0000000000007918 */ /* 0x000fc00000000000 */
        /* <DEDUP_REMOVED lines=14> */
.L_x_1:


//--------------------- .nv.constant0.triton_poi_fused_add_9 --------------------------
	.section	.nv.constant0.triton_poi_fused_add_9,"a",@progbits
	.sectionflags	@""
	.align	4
.nv.constant0.triton_poi_fused_add_9:
	.zero		556
